	.headerflags	@"EF_CUDA_TEXMODE_UNIFIED EF_CUDA_64BIT_ADDRESS EF_CUDA_SM86 EF_CUDA_VIRTUAL_SM(EF_CUDA_SM86)"
	.elftype	@"ET_EXEC"


//--------------------- .nv.info                  --------------------------
	.section	.nv.info,"",@"SHT_CUDA_INFO"
	.align	4


	//----- nvinfo : EIATTR_REGCOUNT
	.align		4
        /*0000*/ 	.byte	0x04, 0x2f
        /*0002*/ 	.short	(.L_2 - .L_1)
	.align		4
.L_1:
        /*0004*/ 	.word	index@(triton_red_fused_add_mul_native_layer_norm_1)
        /*0008*/ 	.word	0x00000026


	//----- nvinfo : EIATTR_MIN_STACK_SIZE
	.align		4
.L_2:
        /*000c*/ 	.byte	0x04, 0x12
        /*000e*/ 	.short	(.L_4 - .L_3)
	.align		4
.L_3:
        /*0010*/ 	.word	index@(triton_red_fused_add_mul_native_layer_norm_1)
        /*0014*/ 	.word	0x00000000


	//----- nvinfo : EIATTR_FRAME_SIZE
	.align		4
.L_4:
        /*0018*/ 	.byte	0x04, 0x11
        /*001a*/ 	.short	(.L_6 - .L_5)
	.align		4
.L_5:
        /*001c*/ 	.word	index@(triton_red_fused_add_mul_native_layer_norm_1)
        /*0020*/ 	.word	0x00000000


	//----- nvinfo : EIATTR_MIN_STACK_SIZE
	.align		4
.L_6:
        /*0024*/ 	.byte	0x04, 0x12
        /*0026*/ 	.short	(.L_8 - .L_7)
	.align		4
.L_7:
        /*0028*/ 	.word	index@(triton_red_fused_add_mul_native_layer_norm_1)
        /*002c*/ 	.word	0x00000000
.L_8:


//--------------------- .nv.info.triton_red_fused_add_mul_native_layer_norm_1 --------------------------
	.section	.nv.info.triton_red_fused_add_mul_native_layer_norm_1,"",@"SHT_CUDA_INFO"
	.sectionflags	@""
	.align	4


	//----- nvinfo : EIATTR_CUDA_API_VERSION
	.align		4
        /*0000*/ 	.byte	0x04, 0x37
        /*0002*/ 	.short	(.L_10 - .L_9)
.L_9:
        /*0004*/ 	.word	0x0000007c


	//----- nvinfo : EIATTR_SW2861232_WAR
	.align		4
.L_10:
        /*0008*/ 	.byte	0x01, 0x35
	.zero		2


	//----- nvinfo : EIATTR_PARAM_CBANK
	.align		4
        /*000c*/ 	.byte	0x04, 0x0a
        /*000e*/ 	.short	(.L_12 - .L_11)
	.align		4
.L_11:
        /*0010*/ 	.word	index@(.nv.constant0.triton_red_fused_add_mul_native_layer_norm_1)
        /*0014*/ 	.short	0x0160
        /*0016*/ 	.short	0x0030


	//----- nvinfo : EIATTR_CBANK_PARAM_SIZE
	.align		4
.L_12:
        /*0018*/ 	.byte	0x03, 0x19
        /*001a*/ 	.short	0x0030


	//----- nvinfo : EIATTR_KPARAM_INFO
	.align		4
        /*001c*/ 	.byte	0x04, 0x17
        /*001e*/ 	.short	(.L_14 - .L_13)
.L_13:
        /*0020*/ 	.word	0x00000000
        /*0024*/ 	.short	0x0006
        /*0026*/ 	.short	0x0028
        /*0028*/ 	.byte	0x00, 0xf4, 0x21, 0x00


	//----- nvinfo : EIATTR_KPARAM_INFO
	.align		4
.L_14:
        /*002c*/ 	.byte	0x04, 0x17
        /*002e*/ 	.short	(.L_16 - .L_15)
.L_15:
        /*0030*/ 	.word	0x00000000
        /*0034*/ 	.short	0x0005
        /*0036*/ 	.short	0x0024
        /*0038*/ 	.byte	0x00, 0xf0, 0x11, 0x00


	//----- nvinfo : EIATTR_KPARAM_INFO
	.align		4
.L_16:
        /*003c*/ 	.byte	0x04, 0x17
        /*003e*/ 	.short	(.L_18 - .L_17)
.L_17:
        /*0040*/ 	.word	0x00000000
        /*0044*/ 	.short	0x0004
        /*0046*/ 	.short	0x0020
        /*0048*/ 	.byte	0x00, 0xf0, 0x11, 0x00


	//----- nvinfo : EIATTR_KPARAM_INFO
	.align		4
.L_18:
        /*004c*/ 	.byte	0x04, 0x17
        /*004e*/ 	.short	(.L_20 - .L_19)
.L_19:
        /*0050*/ 	.word	0x00000000
        /*0054*/ 	.short	0x0003
        /*0056*/ 	.short	0x0018
        /*0058*/ 	.byte	0x00, 0xf4, 0x21, 0x00


	//----- nvinfo : EIATTR_KPARAM_INFO
	.align		4
.L_20:
        /*005c*/ 	.byte	0x04, 0x17
        /*005e*/ 	.short	(.L_22 - .L_21)
.L_21:
        /*0060*/ 	.word	0x00000000
        /*0064*/ 	.short	0x0002
        /*0066*/ 	.short	0x0010
        /*0068*/ 	.byte	0x00, 0xf4, 0x21, 0x00


	//----- nvinfo : EIATTR_KPARAM_INFO
	.align		4
.L_22:
        /*006c*/ 	.byte	0x04, 0x17
        /*006e*/ 	.short	(.L_24 - .L_23)
.L_23:
        /*0070*/ 	.word	0x00000000
        /*0074*/ 	.short	0x0001
        /*0076*/ 	.short	0x0008
        /*0078*/ 	.byte	0x00, 0xf4, 0x21, 0x00


	//----- nvinfo : EIATTR_KPARAM_INFO
	.align		4
.L_24:
        /*007c*/ 	.byte	0x04, 0x17
        /*007e*/ 	.short	(.L_26 - .L_25)
.L_25:
        /*0080*/ 	.word	0x00000000
        /*0084*/ 	.short	0x0000
        /*0086*/ 	.short	0x0000
        /*0088*/ 	.byte	0x00, 0xf4, 0x21, 0x00


	//----- nvinfo : EIATTR_MAXREG_COUNT
	.align		4
.L_26:
        /*008c*/ 	.byte	0x03, 0x1b
        /*008e*/ 	.short	0x0080


	//----- nvinfo : EIATTR_COOP_GROUP_MASK_REGIDS
	.align		4
        /*0090*/ 	.byte	0x04, 0x29
        /*0092*/ 	.short	(.L_28 - .L_27)


	//   ....[0]....
.L_27:
        /*0094*/ 	.word	0xffffffff


	//   ....[1]....
        /*0098*/ 	.word	0xffffffff


	//   ....[2]....
        /*009c*/ 	.word	0xffffffff


	//   ....[3]....
        /*00a0*/ 	.word	0xffffffff


	//   ....[4]....
        /*00a4*/ 	.word	0xffffffff


	//   ....[5]....
        /*00a8*/ 	.word	0xffffffff


	//   ....[6]....
        /*00ac*/ 	.word	0xffffffff


	//   ....[7]....
        /*00b0*/ 	.word	0xffffffff


	//   ....[8]....
        /*00b4*/ 	.word	0xffffffff


	//   ....[9]....
        /*00b8*/ 	.word	0xffffffff


	//   ....[10]....
        /*00bc*/ 	.word	0xffffffff


	//   ....[11]....
        /*00c0*/ 	.word	0xffffffff


	//   ....[12]....
        /*00c4*/ 	.word	0xffffffff


	//   ....[13]....
        /*00c8*/ 	.word	0xffffffff


	//   ....[14]....
        /*00cc*/ 	.word	0xffffffff


	//   ....[15]....
        /*00d0*/ 	.word	0xffffffff


	//   ....[16]....
        /*00d4*/ 	.word	0xffffffff


	//   ....[17]....
        /*00d8*/ 	.word	0xffffffff


	//   ....[18]....
        /*00dc*/ 	.word	0xffffffff


	//   ....[19]....
        /*00e0*/ 	.word	0xffffffff


	//   ....[20]....
        /*00e4*/ 	.word	0xffffffff


	//   ....[21]....
        /*00e8*/ 	.word	0xffffffff


	//   ....[22]....
        /*00ec*/ 	.word	0xffffffff


	//   ....[23]....
        /*00f0*/ 	.word	0xffffffff


	//   ....[24]....
        /*00f4*/ 	.word	0xffffffff


	//   ....[25]....
        /*00f8*/ 	.word	0xffffffff


	//   ....[26]....
        /*00fc*/ 	.word	0xffffffff


	//----- nvinfo : EIATTR_COOP_GROUP_INSTR_OFFSETS
	.align		4
.L_28:
        /*0100*/ 	.byte	0x04, 0x28
        /*0102*/ 	.short	(.L_30 - .L_29)


	//   ....[0]....
.L_29:
        /*0104*/ 	.word	0x000004c0


	//   ....[1]....
        /*0108*/ 	.word	0x000006a0


	//   ....[2]....
        /*010c*/ 	.word	0x00000750


	//   ....[3]....
        /*0110*/ 	.word	0x000007a0


	//   ....[4]....
        /*0114*/ 	.word	0x00000800


	//   ....[5]....
        /*0118*/ 	.word	0x000008a0


	//   ....[6]....
        /*011c*/ 	.word	0x000008f0


	//   ....[7]....
        /*0120*/ 	.word	0x00000950


	//   ....[8]....
        /*0124*/ 	.word	0x00000a00


	//   ....[9]....
        /*0128*/ 	.word	0x00000a40


	//   ....[10]....
        /*012c*/ 	.word	0x00000ad0


	//   ....[11]....
        /*0130*/ 	.word	0x00000b40


	//   ....[12]....
        /*0134*/ 	.word	0x00000ba0


	//   ....[13]....
        /*0138*/ 	.word	0x00000c80


	//   ....[14]....
        /*013c*/ 	.word	0x00000cf0


	//   ....[15]....
        /*0140*/ 	.word	0x00000e10


	//   ....[16]....
        /*0144*/ 	.word	0x00000e20


	//   ....[17]....
        /*0148*/ 	.word	0x00000e30


	//   ....[18]....
        /*014c*/ 	.word	0x00000e70


	//   ....[19]....
        /*0150*/ 	.word	0x00000f80


	//   ....[20]....
        /*0154*/ 	.word	0x00001000


	//   ....[21]....
        /*0158*/ 	.word	0x00001030


	//   ....[22]....
        /*015c*/ 	.word	0x00001090


	//   ....[23]....
        /*0160*/ 	.word	0x00001130


	//   ....[24]....
        /*0164*/ 	.word	0x00001180


	//   ....[25]....
        /*0168*/ 	.word	0x00001250


	//   ....[26]....
        /*016c*/ 	.word	0x000012b0


	//----- nvinfo : EIATTR_EXIT_INSTR_OFFSETS
	.align		4
.L_30:
        /*0170*/ 	.byte	0x04, 0x1c
        /*0172*/ 	.short	(.L_32 - .L_31)


	//   ....[0]....
.L_31:
        /*0174*/ 	.word	0x00001c70


	//   ....[1]....
        /*0178*/ 	.word	0x00001c90


	//----- nvinfo : EIATTR_REQNTID
	.align		4
.L_32:
        /*017c*/ 	.byte	0x04, 0x10
        /*017e*/ 	.short	(.L_34 - .L_33)
.L_33:
        /*0180*/ 	.word	0x00000200
        /*0184*/ 	.word	0x00000001
        /*0188*/ 	.word	0x00000001
.L_34:


//--------------------- .nv.callgraph             --------------------------
	.section	.nv.callgraph,"",@"SHT_CUDA_CALLGRAPH"
	.align	4
	.sectionentsize	8
	.align		4
        /*0000*/ 	.word	0x00000000
	.align		4
        /*0004*/ 	.word	0xffffffff
	.align		4
        /*0008*/ 	.word	0x00000000
	.align		4
        /*000c*/ 	.word	0xfffffffe
	.align		4
        /*0010*/ 	.word	0x00000000
	.align		4
        /*0014*/ 	.word	0xfffffffd
	.align		4
        /*0018*/ 	.word	0x00000000
	.align		4
        /*001c*/ 	.word	0xfffffffc


//--------------------- .nv.rel.action            --------------------------
	.section	.nv.rel.action,"",@"SHT_CUDA_RELOCINFO"
	.align	8
	.sectionentsize	8
        /*0000*/ 	.byte	0x73, 0x00, 0x00, 0x00, 0x00, 0x00, 0x00, 0x00, 0x00, 0x00, 0x00, 0x11, 0x25, 0x00, 0x05, 0x36


//--------------------- .nv.constant4             --------------------------
	.section	.nv.constant4,"a",@progbits
	.align	8
	.align		8
.nv.constant4:
        /*0000*/ 	.dword	_$_str


//--------------------- .nv.constant0.triton_red_fused_add_mul_native_layer_norm_1 --------------------------
	.section	.nv.constant0.triton_red_fused_add_mul_native_layer_norm_1,"a",@progbits
	.sectionflags	@""
	.align	4
.nv.constant0.triton_red_fused_add_mul_native_layer_norm_1:
	.zero		400


//--------------------- .text.triton_red_fused_add_mul_native_layer_norm_1 --------------------------
	.section	.text.triton_red_fused_add_mul_native_layer_norm_1,"ax",@progbits
	.sectionflags	@"SHF_BARRIERS=1"
	.sectioninfo	@"SHI_REGISTERS=38"
	.align	128
        .global         triton_red_fused_add_mul_native_layer_norm_1
        .type           triton_red_fused_add_mul_native_layer_norm_1,@function
        .size           triton_red_fused_add_mul_native_layer_norm_1,(.L_x_1 - triton_red_fused_add_mul_native_layer_norm_1)
        .other          triton_red_fused_add_mul_native_layer_norm_1,@"STO_CUDA_ENTRY STV_DEFAULT"
triton_red_fused_add_mul_native_layer_norm_1:
.text.triton_red_fused_add_mul_native_layer_norm_1:
[----:B------:R-:W-:Y:S02]  /*0000*/  MOV R1, c[0x0][0x28] ;  /* 0x00000a0000017a02 */ /* 0x000fe40000000f00 */
[----:B------:R-:W0:Y:S01]  /*0010*/  S2R R15, SR_TID.X ;  /* 0x00000000000f7919 */ /* 0x000e220000002100 */
[----:B------:R-:W-:Y:S01]  /*0020*/  MOV R3, 0x2 ;  /* 0x0000000200037802 */ /* 0x000fe20000000f00 */
[----:B------:R-:W-:Y:S01]  /*0030*/  CS2R R10, SRZ ;  /* 0x00000000000a7805 */ /* 0x000fe2000001ff00 */
[----:B------:R-:W-:Y:S01]  /*0040*/  ULDC.64 UR4, c[0x0][0x118] ;  /* 0x0000460000047ab9 */ /* 0x000fe20000000a00 */
[----:B------:R-:W1:Y:S01]  /*0050*/  S2R R0, SR_CTAID.X ;  /* 0x0000000000007919 */ /* 0x000e620000002500 */
[----:B------:R-:W-:Y:S01]  /*0060*/  CS2R R8, SRZ ;  /* 0x0000000000087805 */ /* 0x000fe2000001ff00 */
[----:B0-----:R-:W-:-:S04]  /*0070*/  SHF.L.U32 R16, R15, 0x2, RZ ;  /* 0x000000020f107819 */ /* 0x001fc800000006ff */
[----:B------:R-:W-:Y:S02]  /*0080*/  LOP3.LUT R16, R16, 0x7fc, RZ, 0xc0, !PT ;  /* 0x000007fc10107812 */ /* 0x000fe400078ec0ff */
[----:B-1----:R-:W-:Y:S02]  /*0090*/  ISETP.GE.AND P2, PT, R0, 0xe10, PT ;  /* 0x00000e100000780c */ /* 0x002fe40003f46270 */
[----:B------:R-:W-:Y:S01]  /*00a0*/  LOP3.LUT R13, R16, 0x800, RZ, 0xfc, !PT ;  /* 0x00000800100d7812 */ /* 0x000fe200078efcff */
[----:B------:R-:W-:-:S03]  /*00b0*/  IMAD R12, R0, 0xc00, R16 ;  /* 0x00000c00000c7824 */ /* 0x000fc600078e0210 */
[----:B------:R-:W-:Y:S01]  /*00c0*/  ISETP.LT.U32.AND P0, PT, R13, 0xc00, PT ;  /* 0x00000c000d00780c */ /* 0x000fe20003f01070 */
[----:B------:R-:W-:Y:S02]  /*00d0*/  IMAD R14, R0, 0xc00, R13 ;  /* 0x00000c00000e7824 */ /* 0x000fe400078e020d */
[----:B------:R-:W-:Y:S01]  /*00e0*/  IMAD.WIDE R4, R12, R3, c[0x0][0x160] ;  /* 0x000058000c047625 */ /* 0x000fe200078e0203 */
[----:B------:R-:W-:-:S03]  /*00f0*/  ISETP.LT.U32.AND.EX P0, PT, RZ, RZ, !P2, P0 ;  /* 0x000000ffff00720c */ /* 0x000fc60005701100 */
[----:B------:R-:W-:Y:S01]  /*0100*/  IMAD.WIDE R6, R14, R3, c[0x0][0x160] ;  /* 0x000058000e067625 */ /* 0x000fe200078e0203 */
[----:B------:R-:W2:Y:S09]  /*0110*/  @!P2 LDG.E.EL.64 R10, [R4.64] ;  /* 0x00000004040aa981 */ /* 0x000eb2000c2e1b00 */
[----:B------:R-:W3:Y:S01]  /*0120*/  @P0 LDG.E.EL.64 R8, [R6.64] ;  /* 0x0000000406080981 */ /* 0x000ee2000c2e1b00 */
[----:B------:R-:W-:-:S04]  /*0130*/  ISETP.LT.AND P1, PT, R0, 0xe10, PT ;  /* 0x00000e100000780c */ /* 0x000fc80003f21270 */
[----:B------:R-:W-:-:S05]  /*0140*/  SEL R26, RZ, 0x3f800000, !P1 ;  /* 0x3f800000ff1a7807 */ /* 0x000fca0004800000 */
[----:B------:R-:W-:-:S05]  /*0150*/  FADD R21, R26, 1 ;  /* 0x3f8000001a157421 */ /* 0x000fca0000000000 */
[----:B------:R-:W-:Y:S02]  /*0160*/  FSEL R26, R21, R26, P0 ;  /* 0x0000001a151a7208 */ /* 0x000fe40000000000 */
[----:B------:R-:W-:Y:S03]  /*0170*/  MUFU.RCP R21, R21 ;  /* 0x0000001500157308 */ /* 0x000fe60000001000 */
[C---:B------:R-:W-:Y:S01]  /*0180*/  FADD R25, R26.reuse, R26 ;  /* 0x0000001a1a197221 */ /* 0x040fe20000000000 */
[----:B------:R-:W-:-:S03]  /*0190*/  FMUL R29, R26, 16777216 ;  /* 0x4b8000001a1d7820 */ /* 0x000fc60000400000 */
[C---:B------:R-:W-:Y:S01]  /*01a0*/  FADD R23, R26.reuse, R25 ;  /* 0x000000191a177221 */ /* 0x040fe20000000000 */
[C---:B------:R-:W-:Y:S01]  /*01b0*/  FMUL R0, R25.reuse, 16777216 ;  /* 0x4b80000019007820 */ /* 0x040fe20000400000 */
[----:B------:R-:W-:Y:S02]  /*01c0*/  FSETP.GEU.AND P1, PT, R25, 1.175494350822287508e-38, PT ;  /* 0x008000001900780b */ /* 0x000fe40003f2e000 */
[----:B------:R-:W-:Y:S01]  /*01d0*/  FADD R22, R26, R23 ;  /* 0x000000171a167221 */ /* 0x000fe20000000000 */
[C---:B------:R-:W-:Y:S01]  /*01e0*/  FMUL R2, R23.reuse, 16777216 ;  /* 0x4b80000017027820 */ /* 0x040fe20000400000 */
[----:B------:R-:W-:Y:S02]  /*01f0*/  FSEL R0, R0, R25, !P1 ;  /* 0x0000001900007208 */ /* 0x000fe40004800000 */
[C---:B------:R-:W-:Y:S01]  /*0200*/  FMUL R27, R22.reuse, 16777216 ;  /* 0x4b800000161b7820 */ /* 0x040fe20000400000 */
[----:B------:R-:W-:Y:S01]  /*0210*/  FSETP.GEU.AND P4, PT, R22, 1.175494350822287508e-38, PT ;  /* 0x008000001600780b */ /* 0x000fe20003f8e000 */
[----:B------:R-:W0:Y:S01]  /*0220*/  MUFU.RCP R20, R0 ;  /* 0x0000000000147308 */ /* 0x000e220000001000 */
[----:B------:R-:W-:-:S02]  /*0230*/  FSETP.GEU.AND P3, PT, R23, 1.175494350822287508e-38, PT ;  /* 0x008000001700780b */ /* 0x000fc40003f6e000 */
[----:B------:R-:W-:Y:S02]  /*0240*/  FSEL R27, R27, R22, !P4 ;  /* 0x000000161b1b7208 */ /* 0x000fe40006000000 */
[----:B------:R-:W-:Y:S02]  /*0250*/  FSEL R2, R2, R23, !P3 ;  /* 0x0000001702027208 */ /* 0x000fe40005800000 */
[CC--:B------:R-:W-:Y:S02]  /*0260*/  FSEL R31, R29.reuse, R26.reuse, !P1 ;  /* 0x0000001a1d1f7208 */ /* 0x0c0fe40004800000 */
[----:B------:R-:W1:Y:S01]  /*0270*/  MUFU.RCP R27, R27 ;  /* 0x0000001b001b7308 */ /* 0x000e620000001000 */
[CC--:B------:R-:W-:Y:S02]  /*0280*/  FSEL R35, R29.reuse, R26.reuse, !P3 ;  /* 0x0000001a1d237208 */ /* 0x0c0fe40005800000 */
[----:B------:R-:W-:Y:S02]  /*0290*/  FSEL R32, R29, R26, !P4 ;  /* 0x0000001a1d207208 */ /* 0x000fe40006000000 */
[----:B------:R-:W-:Y:S01]  /*02a0*/  FSETP.NEU.AND P1, PT, R25, RZ, PT ;  /* 0x000000ff1900720b */ /* 0x000fe20003f2d000 */
[----:B0-----:R-:W-:-:S02]  /*02b0*/  FMUL R20, R20, R31 ;  /* 0x0000001f14147220 */ /* 0x001fc40000400000 */
[----:B------:R-:W0:Y:S01]  /*02c0*/  MUFU.RCP R24, R2 ;  /* 0x0000000200187308 */ /* 0x000e220000001000 */
[----:B------:R-:W-:Y:S01]  /*02d0*/  FSETP.NEU.AND P3, PT, R22, RZ, PT ;  /* 0x000000ff1600720b */ /* 0x000fe20003f6d000 */
[----:B-1----:R-:W-:-:S05]  /*02e0*/  FMUL R27, R27, R32 ;  /* 0x000000201b1b7220 */ /* 0x002fca0000400000 */
[----:B------:R-:W-:Y:S01]  /*02f0*/  FSEL R27, R27, RZ, P3 ;  /* 0x000000ff1b1b7208 */ /* 0x000fe20001800000 */
[----:B0-----:R-:W-:Y:S01]  /*0300*/  FMUL R24, R24, R35 ;  /* 0x0000002318187220 */ /* 0x001fe20000400000 */
[----:B--2---:R-:W-:Y:S02]  /*0310*/  SHF.L.U32 R33, R10, 0x10, RZ ;  /* 0x000000100a217819 */ /* 0x004fe400000006ff */
[----:B------:R-:W-:Y:S02]  /*0320*/  SHF.L.U32 R30, R11, 0x10, RZ ;  /* 0x000000100b1e7819 */ /* 0x000fe400000006ff */
[----:B------:R-:W-:Y:S02]  /*0330*/  FSEL R33, R33, RZ, !P2 ;  /* 0x000000ff21217208 */ /* 0x000fe40005000000 */
[----:B------:R-:W-:Y:S02]  /*0340*/  FSEL R30, R30, RZ, !P2 ;  /* 0x000000ff1e1e7208 */ /* 0x000fe40005000000 */
[----:B------:R-:W-:-:S02]  /*0350*/  PRMT R10, R10, 0x7632, R10 ;  /* 0x000076320a0a7816 */ /* 0x000fc4000000000a */
[----:B---3--:R-:W-:Y:S02]  /*0360*/  SHF.L.U32 R0, R8, 0x10, RZ ;  /* 0x0000001008007819 */ /* 0x008fe400000006ff */
[----:B------:R-:W-:Y:S02]  /*0370*/  SHF.L.U32 R29, R9, 0x10, RZ ;  /* 0x00000010091d7819 */ /* 0x000fe400000006ff */
[----:B------:R-:W-:Y:S01]  /*0380*/  PRMT R11, R11, 0x7632, R11 ;  /* 0x000076320b0b7816 */ /* 0x000fe2000000000b */
[----:B------:R-:W-:Y:S01]  /*0390*/  FADD R2, -R33, R0 ;  /* 0x0000000021027221 */ /* 0x000fe20000000100 */
[----:B------:R-:W-:Y:S02]  /*03a0*/  SHF.L.U32 R10, R10, 0x10, RZ ;  /* 0x000000100a0a7819 */ /* 0x000fe400000006ff */
[----:B------:R-:W-:Y:S01]  /*03b0*/  SHF.L.U32 R11, R11, 0x10, RZ ;  /* 0x000000100b0b7819 */ /* 0x000fe200000006ff */
[----:B------:R-:W-:Y:S01]  /*03c0*/  FFMA R28, R2, R21, R33 ;  /* 0x00000015021c7223 */ /* 0x000fe20000000021 */
[----:B------:R-:W-:-:S03]  /*03d0*/  PRMT R9, R9, 0x7632, R9 ;  /* 0x0000763209097816 */ /* 0x000fc60000000009 */
[----:B------:R-:W-:Y:S01]  /*03e0*/  FADD R31, R0, -R28 ;  /* 0x8000001c001f7221 */ /* 0x000fe20000000000 */
[----:B------:R-:W-:Y:S01]  /*03f0*/  FADD R0, -R30, R29 ;  /* 0x0000001d1e007221 */ /* 0x000fe20000000100 */
[----:B------:R-:W-:Y:S02]  /*0400*/  FSEL R28, R28, R33, P0 ;  /* 0x000000211c1c7208 */ /* 0x000fe40000000000 */
[----:B------:R-:W-:Y:S01]  /*0410*/  PRMT R33, R8, 0x7632, R33 ;  /* 0x0000763208217816 */ /* 0x000fe20000000021 */
[----:B------:R-:W-:-:S03]  /*0420*/  FFMA R32, R21, R0, R30 ;  /* 0x0000000015207223 */ /* 0x000fc6000000001e */
[----:B------:R-:W-:Y:S01]  /*0430*/  SHF.L.U32 R33, R33, 0x10, RZ ;  /* 0x0000001021217819 */ /* 0x000fe200000006ff */
[----:B------:R-:W-:Y:S01]  /*0440*/  FADD R29, R29, -R32 ;  /* 0x800000201d1d7221 */ /* 0x000fe20000000000 */
[----:B------:R-:W-:Y:S02]  /*0450*/  FSEL R8, R32, R30, P0 ;  /* 0x0000001e20087208 */ /* 0x000fe40000000000 */
[----:B------:R-:W-:Y:S01]  /*0460*/  FSEL R30, R10, RZ, !P2 ;  /* 0x000000ff0a1e7208 */ /* 0x000fe20005000000 */
[----:B------:R-:W-:Y:S01]  /*0470*/  FFMA R10, R2, R31, RZ ;  /* 0x0000001f020a7223 */ /* 0x000fe200000000ff */
[----:B------:R-:W-:Y:S01]  /*0480*/  FSEL R32, R11, RZ, !P2 ;  /* 0x000000ff0b207208 */ /* 0x000fe20005000000 */
[----:B------:R-:W-:Y:S01]  /*0490*/  FFMA R29, R0, R29, RZ ;  /* 0x0000001d001d7223 */ /* 0x000fe200000000ff */
[----:B------:R-:W-:Y:S01]  /*04a0*/  SHF.L.U32 R11, R9, 0x10, RZ ;  /* 0x00000010090b7819 */ /* 0x000fe200000006ff */
[----:B------:R-:W-:Y:S01]  /*04b0*/  FADD R2, -R30, R33 ;  /* 0x000000211e027221 */ /* 0x000fe20000000100 */
[----:B------:R-:W0:Y:S02]  /*04c0*/  SHFL.BFLY PT, R9, R22, 0x10, 0x1f ;  /* 0x0e001f0016097f89 */ /* 0x000e2400000e0000 */
[----:B------:R-:W-:Y:S01]  /*04d0*/  FSEL R29, R29, RZ, P0 ;  /* 0x000000ff1d1d7208 */ /* 0x000fe20000000000 */
[----:B------:R-:W-:Y:S01]  /*04e0*/  FFMA R31, R21, R2, R30 ;  /* 0x00000002151f7223 */ /* 0x000fe2000000001e */
[----:B------:R-:W-:-:S03]  /*04f0*/  FADD R0, -R32, R11 ;  /* 0x0000000b20007221 */ /* 0x000fc60000000100 */
[----:B------:R-:W-:Y:S01]  /*0500*/  FADD R33, R33, -R31 ;  /* 0x8000001f21217221 */ /* 0x000fe20000000000 */
[----:B------:R-:W-:Y:S01]  /*0510*/  FSEL R31, R31, R30, P0 ;  /* 0x0000001e1f1f7208 */ /* 0x000fe20000000000 */
[----:B------:R-:W-:Y:S02]  /*0520*/  FFMA R21, R21, R0, R32 ;  /* 0x0000000015157223 */ /* 0x000fe40000000020 */
[----:B------:R-:W-:Y:S02]  /*0530*/  FFMA R33, R2, R33, RZ ;  /* 0x0000002102217223 */ /* 0x000fe400000000ff */
[----:B------:R-:W-:Y:S01]  /*0540*/  FADD R35, R11, -R21 ;  /* 0x800000150b237221 */ /* 0x000fe20000000000 */
[----:B------:R-:W-:Y:S01]  /*0550*/  FSEL R11, R20, RZ, P1 ;  /* 0x000000ff140b7208 */ /* 0x000fe20000800000 */
[----:B------:R-:W-:Y:S01]  /*0560*/  FADD R31, -R28, R31 ;  /* 0x0000001f1c1f7221 */ /* 0x000fe20000000100 */
[----:B------:R-:W-:Y:S01]  /*0570*/  FSEL R32, R21, R32, P0 ;  /* 0x0000002015207208 */ /* 0x000fe20000000000 */
[----:B------:R-:W-:Y:S01]  /*0580*/  FADD R10, R10, R33 ;  /* 0x000000210a0a7221 */ /* 0x000fe20000000000 */
[----:B------:R-:W-:Y:S01]  /*0590*/  FSETP.NEU.AND P1, PT, R23, RZ, PT ;  /* 0x000000ff1700720b */ /* 0x000fe20003f2d000 */
[C---:B------:R-:W-:Y:S01]  /*05a0*/  FMUL R21, R31.reuse, R31 ;  /* 0x0000001f1f157220 */ /* 0x040fe20000400000 */
[----:B------:R-:W-:Y:S01]  /*05b0*/  FFMA R31, R31, R11, R28 ;  /* 0x0000000b1f1f7223 */ /* 0x000fe2000000001c */
[----:B------:R-:W-:Y:S01]  /*05c0*/  FFMA R0, R0, R35, RZ ;  /* 0x0000002300007223 */ /* 0x000fe200000000ff */
[----:B------:R-:W-:Y:S01]  /*05d0*/  FSEL R10, R10, RZ, P0 ;  /* 0x000000ff0a0a7208 */ /* 0x000fe20000000000 */
[----:B------:R-:W-:Y:S01]  /*05e0*/  FMUL R21, R26, R21 ;  /* 0x000000151a157220 */ /* 0x000fe20000400000 */
[----:B------:R-:W-:Y:S01]  /*05f0*/  FADD R8, R8, -R31 ;  /* 0x8000001f08087221 */ /* 0x000fe20000000000 */
[----:B0-----:R-:W-:Y:S01]  /*0600*/  FADD R2, R22, R9 ;  /* 0x0000000916027221 */ /* 0x001fe20000000000 */
[----:B------:R-:W-:Y:S01]  /*0610*/  FSEL R24, R24, RZ, P1 ;  /* 0x000000ff18187208 */ /* 0x000fe20000800000 */
[----:B------:R-:W-:Y:S01]  /*0620*/  FFMA R10, R11, R21, R10 ;  /* 0x000000150b0a7223 */ /* 0x000fe2000000000a */
[----:B------:R-:W-:Y:S01]  /*0630*/  FMUL R20, R8, R8 ;  /* 0x0000000808147220 */ /* 0x000fe20000400000 */
[C---:B------:R-:W-:Y:S01]  /*0640*/  FMUL R21, R2.reuse, 0.25 ;  /* 0x3e80000002157820 */ /* 0x040fe20000400000 */
[----:B------:R-:W-:Y:S01]  /*0650*/  FSETP.GEU.AND P4, PT, |R2|, 1.175494350822287508e-38, PT ;  /* 0x008000000200780b */ /* 0x000fe20003f8e200 */
[----:B------:R-:W-:Y:S01]  /*0660*/  FADD R29, R29, R10 ;  /* 0x0000000a1d1d7221 */ /* 0x000fe20000000000 */
[----:B------:R-:W-:Y:S01]  /*0670*/  FMUL R20, R25, R20 ;  /* 0x0000001419147220 */ /* 0x000fe20000400000 */
[----:B------:R-:W-:Y:S01]  /*0680*/  FFMA R31, R8, R24, R31 ;  /* 0x00000018081f7223 */ /* 0x000fe2000000001f */
[----:B------:R-:W-:Y:S01]  /*0690*/  FSETP.GT.AND P1, PT, |R2|, 8.50705917302346158658e+37, PT ;  /* 0x7e8000000200780b */ /* 0x000fe20003f24200 */
[----:B------:R-:W0:Y:S01]  /*06a0*/  SHFL.BFLY PT, R11, R2, 0x8, 0x1f ;  /* 0x0d001f00020b7f89 */ /* 0x000e2200000e0000 */
[----:B------:R-:W-:Y:S01]  /*06b0*/  FFMA R29, R24, R20, R29 ;  /* 0x00000014181d7223 */ /* 0x000fe2000000001d */
[----:B------:R-:W-:Y:S01]  /*06c0*/  FADD R32, R32, -R31 ;  /* 0x8000001f20207221 */ /* 0x000fe20000000000 */
[----:B------:R-:W-:-:S02]  /*06d0*/  FSEL R24, R21, R2, P1 ;  /* 0x0000000215187208 */ /* 0x000fc40000800000 */
[----:B------:R-:W-:Y:S01]  /*06e0*/  FSEL R0, R0, RZ, P0 ;  /* 0x000000ff00007208 */ /* 0x000fe20000000000 */
[C---:B------:R-:W-:Y:S01]  /*06f0*/  FMUL R10, R32.reuse, R32 ;  /* 0x00000020200a7220 */ /* 0x040fe20000400000 */
[----:B------:R-:W-:Y:S01]  /*0700*/  FFMA R8, R32, R27, R31 ;  /* 0x0000001b20087223 */ /* 0x000fe2000000001f */
[----:B------:R-:W-:Y:S01]  /*0710*/  @!P4 FMUL R24, R24, 16777216 ;  /* 0x4b8000001818c820 */ /* 0x000fe20000400000 */
[----:B------:R-:W-:Y:S01]  /*0720*/  FSETP.NEU.AND P3, PT, R2, RZ, PT ;  /* 0x000000ff0200720b */ /* 0x000fe20003f6d000 */
[----:B------:R-:W-:Y:S01]  /*0730*/  FADD R0, R0, R29 ;  /* 0x0000001d00007221 */ /* 0x000fe20000000000 */
[----:B------:R-:W-:Y:S01]  /*0740*/  FMUL R10, R23, R10 ;  /* 0x0000000a170a7220 */ /* 0x000fe20000400000 */
[----:B------:R-:W1:Y:S01]  /*0750*/  SHFL.BFLY PT, R21, R8, 0x10, 0x1f ;  /* 0x0e001f0008157f89 */ /* 0x000e6200000e0000 */
[----:B------:R-:W-:Y:S01]  /*0760*/  @P1 FMUL R9, R9, 0.25 ;  /* 0x3e80000009091820 */ /* 0x000fe20000400000 */
[----:B------:R-:W2:Y:S01]  /*0770*/  MUFU.RCP R24, R24 ;  /* 0x0000001800187308 */ /* 0x000ea20000001000 */
[----:B------:R-:W-:-:S02]  /*0780*/  FFMA R27, R27, R10, R0 ;  /* 0x0000000a1b1b7223 */ /* 0x000fc40000000000 */
[----:B------:R-:W-:-:S03]  /*0790*/  @!P4 FMUL R9, R9, 16777216 ;  /* 0x4b8000000909c820 */ /* 0x000fc60000400000 */
[----:B------:R-:W3:Y:S01]  /*07a0*/  SHFL.BFLY PT, R20, R27, 0x10, 0x1f ;  /* 0x0e001f001b147f89 */ /* 0x000ee200000e0000 */
[----:B0-----:R-:W-:-:S04]  /*07b0*/  FADD R0, R2, R11 ;  /* 0x0000000b02007221 */ /* 0x001fc80000000000 */
[C---:B------:R-:W-:Y:S01]  /*07c0*/  FMUL R25, R0.reuse, 0.25 ;  /* 0x3e80000000197820 */ /* 0x040fe20000400000 */
[----:B------:R-:W-:Y:S01]  /*07d0*/  FSETP.GEU.AND P4, PT, |R0|, 1.175494350822287508e-38, PT ;  /* 0x008000000000780b */ /* 0x000fe20003f8e200 */
[----:B--2---:R-:W-:Y:S01]  /*07e0*/  FMUL R10, R24, R9 ;  /* 0x00000009180a7220 */ /* 0x004fe20000400000 */
[----:B------:R-:W-:Y:S01]  /*07f0*/  FSETP.GT.AND P1, PT, |R0|, 8.50705917302346158658e+37, PT ;  /* 0x7e8000000000780b */ /* 0x000fe20003f24200 */
[----:B------:R-:W0:Y:S03]  /*0800*/  SHFL.BFLY PT, R9, R0, 0x4, 0x1f ;  /* 0x0c801f0000097f89 */ /* 0x000e2600000e0000 */
[----:B------:R-:W-:Y:S01]  /*0810*/  FSEL R23, R10, RZ, P3 ;  /* 0x000000ff0a177208 */ /* 0x000fe20001800000 */
[----:B-1----:R-:W-:Y:S01]  /*0820*/  FADD R21, -R8, R21 ;  /* 0x0000001508157221 */ /* 0x002fe20000000100 */
[----:B------:R-:W-:Y:S02]  /*0830*/  FSEL R24, R25, R0, P1 ;  /* 0x0000000019187208 */ /* 0x000fe40000800000 */
[----:B------:R-:W-:Y:S01]  /*0840*/  FSETP.NEU.AND P3, PT, R0, RZ, PT ;  /* 0x000000ff0000720b */ /* 0x000fe20003f6d000 */
[C---:B------:R-:W-:Y:S01]  /*0850*/  FMUL R25, R21.reuse, R21 ;  /* 0x0000001515197220 */ /* 0x040fe20000400000 */
[----:B------:R-:W-:Y:S01]  /*0860*/  FFMA R10, R21, R23, R8 ;  /* 0x00000017150a7223 */ /* 0x000fe20000000008 */
[----:B------:R-:W-:Y:S01]  /*0870*/  @!P4 FMUL R24, R24, 16777216 ;  /* 0x4b8000001818c820 */ /* 0x000fe20000400000 */
[----:B---3--:R-:W-:Y:S01]  /*0880*/  FADD R20, R27, R20 ;  /* 0x000000141b147221 */ /* 0x008fe20000000000 */
[----:B------:R-:W-:-:S02]  /*0890*/  FMUL R25, R22, R25 ;  /* 0x0000001916197220 */ /* 0x000fc40000400000 */
[----:B------:R-:W1:Y:S01]  /*08a0*/  SHFL.BFLY PT, R21, R10, 0x8, 0x1f ;  /* 0x0d001f000a157f89 */ /* 0x000e6200000e0000 */
[----:B------:R-:W-:Y:S01]  /*08b0*/  @P1 FMUL R11, R11, 0.25 ;  /* 0x3e8000000b0b1820 */ /* 0x000fe20000400000 */
[----:B------:R-:W2:Y:S01]  /*08c0*/  MUFU.RCP R24, R24 ;  /* 0x0000001800187308 */ /* 0x000ea20000001000 */
[----:B------:R-:W-:Y:S02]  /*08d0*/  FFMA R20, R23, R25, R20 ;  /* 0x0000001917147223 */ /* 0x000fe40000000014 */
[----:B------:R-:W-:-:S03]  /*08e0*/  @!P4 FMUL R11, R11, 16777216 ;  /* 0x4b8000000b0bc820 */ /* 0x000fc60000400000 */
[----:B------:R-:W3:Y:S01]  /*08f0*/  SHFL.BFLY PT, R23, R20, 0x8, 0x1f ;  /* 0x0d001f0014177f89 */ /* 0x000ee200000e0000 */
[----:B0-----:R-:W-:-:S04]  /*0900*/  FADD R8, R0, R9 ;  /* 0x0000000900087221 */ /* 0x001fc80000000000 */
[C---:B------:R-:W-:Y:S01]  /*0910*/  FMUL R25, R8.reuse, 0.25 ;  /* 0x3e80000008197820 */ /* 0x040fe20000400000 */
[C---:B------:R-:W-:Y:S02]  /*0920*/  FSETP.GEU.AND P4, PT, |R8|.reuse, 1.175494350822287508e-38, PT ;  /* 0x008000000800780b */ /* 0x040fe40003f8e200 */
[----:B------:R-:W-:Y:S01]  /*0930*/  FSETP.GT.AND P1, PT, |R8|, 8.50705917302346158658e+37, PT ;  /* 0x7e8000000800780b */ /* 0x000fe20003f24200 */
[----:B--2---:R-:W-:Y:S02]  /*0940*/  FMUL R22, R24, R11 ;  /* 0x0000000b18167220 */ /* 0x004fe40000400000 */
[----:B------:R-:W0:Y:S01]  /*0950*/  SHFL.BFLY PT, R11, R8, 0x2, 0x1f ;  /* 0x0c401f00080b7f89 */ /* 0x000e2200000e0000 */
[----:B------:R-:W-:Y:S02]  /*0960*/  FSEL R24, R25, R8, P1 ;  /* 0x0000000819187208 */ /* 0x000fe40000800000 */
[----:B------:R-:W-:Y:S01]  /*0970*/  FSEL R22, R22, RZ, P3 ;  /* 0x000000ff16167208 */ /* 0x000fe20001800000 */
[----:B-1----:R-:W-:Y:S01]  /*0980*/  FADD R21, -R10, R21 ;  /* 0x000000150a157221 */ /* 0x002fe20000000100 */
[----:B------:R-:W-:-:S03]  /*0990*/  FSETP.NEU.AND P3, PT, R8, RZ, PT ;  /* 0x000000ff0800720b */ /* 0x000fc60003f6d000 */
[C---:B------:R-:W-:Y:S01]  /*09a0*/  FMUL R25, R21.reuse, R21 ;  /* 0x0000001515197220 */ /* 0x040fe20000400000 */
[----:B------:R-:W-:Y:S01]  /*09b0*/  FFMA R10, R21, R22, R10 ;  /* 0x00000016150a7223 */ /* 0x000fe2000000000a */
[----:B------:R-:W-:Y:S01]  /*09c0*/  @!P4 FMUL R24, R24, 16777216 ;  /* 0x4b8000001818c820 */ /* 0x000fe20000400000 */
[----:B------:R-:W-:Y:S01]  /*09d0*/  @P1 FMUL R9, R9, 0.25 ;  /* 0x3e80000009091820 */ /* 0x000fe20000400000 */
[----:B---3--:R-:W-:Y:S01]  /*09e0*/  FADD R23, R20, R23 ;  /* 0x0000001714177221 */ /* 0x008fe20000000000 */
[----:B------:R-:W-:Y:S01]  /*09f0*/  FMUL R25, R2, R25 ;  /* 0x0000001902197220 */ /* 0x000fe20000400000 */
[----:B------:R-:W1:Y:S01]  /*0a00*/  SHFL.BFLY PT, R21, R10, 0x4, 0x1f ;  /* 0x0c801f000a157f89 */ /* 0x000e6200000e0000 */
[----:B------:R-:W-:Y:S01]  /*0a10*/  @!P4 FMUL R9, R9, 16777216 ;  /* 0x4b8000000909c820 */ /* 0x000fe20000400000 */
[----:B------:R-:W2:Y:S01]  /*0a20*/  MUFU.RCP R24, R24 ;  /* 0x0000001800187308 */ /* 0x000ea20000001000 */
[----:B------:R-:W-:-:S05]  /*0a30*/  FFMA R23, R22, R25, R23 ;  /* 0x0000001916177223 */ /* 0x000fca0000000017 */
[----:B------:R-:W3:Y:S01]  /*0a40*/  SHFL.BFLY PT, R20, R23, 0x4, 0x1f ;  /* 0x0c801f0017147f89 */ /* 0x000ee200000e0000 */
[----:B0-----:R-:W-:-:S04]  /*0a50*/  FADD R2, R8, R11 ;  /* 0x0000000b08027221 */ /* 0x001fc80000000000 */
[C---:B------:R-:W-:Y:S01]  /*0a60*/  FMUL R25, R2.reuse, 0.25 ;  /* 0x3e80000002197820 */ /* 0x040fe20000400000 */
[C---:B------:R-:W-:Y:S02]  /*0a70*/  FSETP.GEU.AND P4, PT, |R2|.reuse, 1.175494350822287508e-38, PT ;  /* 0x008000000200780b */ /* 0x040fe40003f8e200 */
[----:B------:R-:W-:Y:S01]  /*0a80*/  FSETP.GT.AND P1, PT, |R2|, 8.50705917302346158658e+37, PT ;  /* 0x7e8000000200780b */ /* 0x000fe20003f24200 */
[----:B--2---:R-:W-:-:S03]  /*0a90*/  FMUL R9, R24, R9 ;  /* 0x0000000918097220 */ /* 0x004fc60000400000 */
[----:B------:R-:W-:Y:S02]  /*0aa0*/  FSEL R24, R25, R2, P1 ;  /* 0x0000000219187208 */ /* 0x000fe40000800000 */
[----:B------:R-:W-:Y:S01]  /*0ab0*/  FSEL R22, R9, RZ, P3 ;  /* 0x000000ff09167208 */ /* 0x000fe20001800000 */
[----:B-1----:R-:W-:Y:S01]  /*0ac0*/  FADD R21, -R10, R21 ;  /* 0x000000150a157221 */ /* 0x002fe20000000100 */
[----:B------:R-:W0:Y:S03]  /*0ad0*/  SHFL.BFLY PT, R9, R2, 0x1, 0x1f ;  /* 0x0c201f0002097f89 */ /* 0x000e2600000e0000 */
        /* <DEDUP_REMOVED lines=9> */
[----:B------:R-:W-:Y:S01]  /*0b70*/  FFMA R23, R22, R25, R23 ;  /* 0x0000001916177223 */ /* 0x000fe20000000017 */
[----:B------:R-:W-:-:S02]  /*0b80*/  FSETP.NEU.AND P1, PT, R2, RZ, PT ;  /* 0x000000ff0200720b */ /* 0x000fc40003f2d000 */
[----:B------:R-:W-:Y:S02]  /*0b90*/  SHF.R.U32.HI R22, RZ, 0x3, R15 ;  /* 0x00000003ff167819 */ /* 0x000fe4000001160f */
[----:B------:R-:W3:Y:S01]  /*0ba0*/  SHFL.BFLY PT, R20, R23, 0x2, 0x1f ;  /* 0x0c401f0017147f89 */ /* 0x000ee200000e0000 */
[----:B------:R-:W-:Y:S01]  /*0bb0*/  ISETP.GE.AND P4, PT, R15, 0x10, PT ;  /* 0x000000100f00780c */ /* 0x000fe20003f86270 */
[----:B0-----:R-:W-:Y:S01]  /*0bc0*/  FADD R0, R2, R9 ;  /* 0x0000000902007221 */ /* 0x001fe20000000000 */
[----:B--2---:R-:W-:-:S03]  /*0bd0*/  FMUL R11, R24, R11 ;  /* 0x0000000b180b7220 */ /* 0x004fc60000400000 */
[C---:B------:R-:W-:Y:S01]  /*0be0*/  FMUL R27, R0.reuse, 0.25 ;  /* 0x3e800000001b7820 */ /* 0x040fe20000400000 */
[----:B------:R-:W-:Y:S02]  /*0bf0*/  FSETP.GEU.AND P3, PT, |R0|, 1.175494350822287508e-38, PT ;  /* 0x008000000000780b */ /* 0x000fe40003f6e200 */
[----:B------:R-:W-:Y:S01]  /*0c00*/  FSEL R11, R11, RZ, P1 ;  /* 0x000000ff0b0b7208 */ /* 0x000fe20000800000 */
[----:B-1----:R-:W-:Y:S01]  /*0c10*/  FADD R21, -R10, R21 ;  /* 0x000000150a157221 */ /* 0x002fe20000000100 */
[----:B------:R-:W-:-:S03]  /*0c20*/  FSETP.GT.AND P1, PT, |R0|, 8.50705917302346158658e+37, PT ;  /* 0x7e8000000000780b */ /* 0x000fc60003f24200 */
[C---:B------:R-:W-:Y:S01]  /*0c30*/  FMUL R25, R21.reuse, R21 ;  /* 0x0000001515197220 */ /* 0x040fe20000400000 */
[----:B------:R-:W-:Y:S01]  /*0c40*/  FFMA R10, R21, R11, R10 ;  /* 0x0000000b150a7223 */ /* 0x000fe2000000000a */
[----:B------:R-:W-:Y:S01]  /*0c50*/  FSEL R27, R27, R0, P1 ;  /* 0x000000001b1b7208 */ /* 0x000fe20000800000 */
[----:B---3--:R-:W-:Y:S01]  /*0c60*/  FADD R20, R23, R20 ;  /* 0x0000001417147221 */ /* 0x008fe20000000000 */
[----:B------:R-:W-:Y:S02]  /*0c70*/  FMUL R25, R8, R25 ;  /* 0x0000001908197220 */ /* 0x000fe40000400000 */
[----:B------:R-:W0:Y:S01]  /*0c80*/  SHFL.BFLY PT, R21, R10, 0x1, 0x1f ;  /* 0x0c201f000a157f89 */ /* 0x000e2200000e0000 */
[----:B------:R-:W-:Y:S01]  /*0c90*/  @!P3 FMUL R27, R27, 16777216 ;  /* 0x4b8000001b1bb820 */ /* 0x000fe20000400000 */
[----:B------:R-:W-:Y:S01]  /*0ca0*/  LOP3.LUT R23, R22, 0x3c, RZ, 0xc0, !PT ;  /* 0x0000003c16177812 */ /* 0x000fe200078ec0ff */
[----:B------:R-:W-:Y:S01]  /*0cb0*/  FFMA R20, R11, R25, R20 ;  /* 0x000000190b147223 */ /* 0x000fe20000000014 */
[----:B------:R-:W-:Y:S01]  /*0cc0*/  @P1 FMUL R9, R9, 0.25 ;  /* 0x3e80000009091820 */ /* 0x000fe20000400000 */
[----:B------:R-:W1:Y:S01]  /*0cd0*/  MUFU.RCP R8, R27 ;  /* 0x0000001b00087308 */ /* 0x000e620000001000 */
[----:B------:R-:W-:-:S02]  /*0ce0*/  FSETP.NEU.AND P1, PT, R0, RZ, PT ;  /* 0x000000ff0000720b */ /* 0x000fc40003f2d000 */
[----:B------:R-:W2:Y:S01]  /*0cf0*/  SHFL.BFLY PT, R11, R20, 0x1, 0x1f ;  /* 0x0c201f00140b7f89 */ /* 0x000ea200000e0000 */
[----:B------:R-:W-:Y:S01]  /*0d00*/  @!P3 FMUL R9, R9, 16777216 ;  /* 0x4b8000000909b820 */ /* 0x000fe20000400000 */
[----:B------:R-:W-:-:S03]  /*0d10*/  LOP3.LUT P3, RZ, R15, 0x1f, RZ, 0xc0, !PT ;  /* 0x0000001f0fff7812 */ /* 0x000fc6000786c0ff */
[----:B-1----:R-:W-:-:S10]  /*0d20*/  FMUL R8, R8, R9 ;  /* 0x0000000908087220 */ /* 0x002fd40000400000 */
[----:B------:R-:W-:Y:S01]  /*0d30*/  @!P3 STS [R23+0x80], R0 ;  /* 0x000080001700b388 */ /* 0x000fe20000000800 */
[----:B0-----:R-:W-:Y:S01]  /*0d40*/  FADD R21, -R10, R21 ;  /* 0x000000150a157221 */ /* 0x001fe20000000100 */
[----:B------:R-:W-:-:S03]  /*0d50*/  FSEL R8, R8, RZ, P1 ;  /* 0x000000ff08087208 */ /* 0x000fc60000800000 */
[C---:B------:R-:W-:Y:S02]  /*0d60*/  FMUL R9, R21.reuse, R21 ;  /* 0x0000001515097220 */ /* 0x040fe40000400000 */
[----:B------:R-:W-:Y:S01]  /*0d70*/  FFMA R10, R21, R8, R10 ;  /* 0x00000008150a7223 */ /* 0x000fe2000000000a */
[----:B--2---:R-:W-:Y:S01]  /*0d80*/  FADD R11, R20, R11 ;  /* 0x0000000b140b7221 */ /* 0x004fe20000000000 */
[----:B------:R-:W-:-:S03]  /*0d90*/  FMUL R9, R2, R9 ;  /* 0x0000000902097220 */ /* 0x000fc60000400000 */
[----:B------:R-:W-:Y:S01]  /*0da0*/  @!P3 STS [R23], R10 ;  /* 0x0000000a1700b388 */ /* 0x000fe20000000800 */
[----:B------:R-:W-:-:S05]  /*0db0*/  FFMA R8, R8, R9, R11 ;  /* 0x0000000908087223 */ /* 0x000fca000000000b */
[----:B------:R-:W-:Y:S04]  /*0dc0*/  @!P3 STS [R23+0x40], R8 ;  /* 0x000040081700b388 */ /* 0x000fe80000000800 */
[----:B------:R-:W-:Y:S06]  /*0dd0*/  BAR.SYNC.DEFER_BLOCKING 0x0 ;  /* 0x0000000000007b1d */ /* 0x000fec0000010000 */
[----:B------:R-:W0:Y:S04]  /*0de0*/  @!P4 LDS R18, [R15.X4+0x80] ;  /* 0x000080000f12c984 */ /* 0x000e280000004800 */
[----:B------:R-:W1:Y:S04]  /*0df0*/  @!P4 LDS R17, [R15.X4] ;  /* 0x000000000f11c984 */ /* 0x000e680000004800 */
[----:B------:R-:W2:Y:S04]  /*0e00*/  @!P4 LDS R19, [R15.X4+0x40] ;  /* 0x000040000f13c984 */ /* 0x000ea80000004800 */
[----:B0-----:R-:W0:Y:S04]  /*0e10*/  SHFL.BFLY PT, R9, R18, 0x8, 0x1f ;  /* 0x0d001f0012097f89 */ /* 0x001e2800000e0000 */
[----:B-1----:R-:W1:Y:S04]  /*0e20*/  SHFL.BFLY PT, R8, R17, 0x8, 0x1f ;  /* 0x0d001f0011087f89 */ /* 0x002e6800000e0000 */
[----:B--2---:R-:W2:Y:S01]  /*0e30*/  SHFL.BFLY PT, R10, R19, 0x8, 0x1f ;  /* 0x0d001f00130a7f89 */ /* 0x004ea200000e0000 */
[----:B0-----:R-:W-:-:S04]  /*0e40*/  FADD R2, R18, R9 ;  /* 0x0000000912027221 */ /* 0x001fc80000000000 */
[C---:B------:R-:W-:Y:S01]  /*0e50*/  FMUL R11, R2.reuse, 0.25 ;  /* 0x3e800000020b7820 */ /* 0x040fe20000400000 */
[C---:B------:R-:W-:Y:S01]  /*0e60*/  FSETP.GEU.AND P3, PT, |R2|.reuse, 1.175494350822287508e-38, PT ;  /* 0x008000000200780b */ /* 0x040fe20003f6e200 */
[----:B------:R-:W0:Y:S01]  /*0e70*/  SHFL.BFLY PT, R21, R2, 0x4, 0x1f ;  /* 0x0c801f0002157f89 */ /* 0x000e2200000e0000 */
[----:B------:R-:W-:Y:S01]  /*0e80*/  FSETP.GT.AND P1, PT, |R2|, 8.50705917302346158658e+37, PT ;  /* 0x7e8000000200780b */ /* 0x000fe20003f24200 */
[----:B-1----:R-:W-:Y:S01]  /*0e90*/  FADD R8, -R17, R8 ;  /* 0x0000000811087221 */ /* 0x002fe20000000100 */
[----:B--2---:R-:W-:Y:S02]  /*0ea0*/  FADD R19, R19, R10 ;  /* 0x0000000a13137221 */ /* 0x004fe40000000000 */
[----:B------:R-:W-:-:S07]  /*0eb0*/  FSEL R11, R11, R2, P1 ;  /* 0x000000020b0b7208 */ /* 0x000fce0000800000 */
[----:B------:R-:W-:Y:S02]  /*0ec0*/  @!P3 FMUL R11, R11, 16777216 ;  /* 0x4b8000000b0bb820 */ /* 0x000fe40000400000 */
[----:B------:R-:W-:Y:S02]  /*0ed0*/  @P1 FMUL R9, R9, 0.25 ;  /* 0x3e80000009091820 */ /* 0x000fe40000400000 */
[----:B------:R1:W2:Y:S02]  /*0ee0*/  MUFU.RCP R20, R11 ;  /* 0x0000000b00147308 */ /* 0x0002a40000001000 */
[----:B------:R-:W-:Y:S01]  /*0ef0*/  @!P3 FMUL R9, R9, 16777216 ;  /* 0x4b8000000909b820 */ /* 0x000fe20000400000 */
[C---:B------:R-:W-:Y:S01]  /*0f00*/  FSETP.NEU.AND P3, PT, R2.reuse, RZ, PT ;  /* 0x000000ff0200720b */ /* 0x040fe20003f6d000 */
[----:B0-----:R-:W-:Y:S01]  /*0f10*/  FADD R0, R2, R21 ;  /* 0x0000001502007221 */ /* 0x001fe20000000000 */
[----:B-1----:R-:W-:-:S03]  /*0f20*/  FMUL R11, R8, R8 ;  /* 0x00000008080b7220 */ /* 0x002fc60000400000 */
[C---:B------:R-:W-:Y:S01]  /*0f30*/  FMUL R23, R0.reuse, 0.25 ;  /* 0x3e80000000177820 */ /* 0x040fe20000400000 */
[----:B------:R-:W-:Y:S01]  /*0f40*/  FSETP.GEU.AND P4, PT, |R0|, 1.175494350822287508e-38, PT ;  /* 0x008000000000780b */ /* 0x000fe20003f8e200 */
[----:B------:R-:W-:Y:S01]  /*0f50*/  FMUL R11, R18, R11 ;  /* 0x0000000b120b7220 */ /* 0x000fe20000400000 */
[----:B------:R-:W-:Y:S01]  /*0f60*/  FSETP.GT.AND P1, PT, |R0|, 8.50705917302346158658e+37, PT ;  /* 0x7e8000000000780b */ /* 0x000fe20003f24200 */
[----:B--2---:R-:W-:Y:S02]  /*0f70*/  FMUL R20, R20, R9 ;  /* 0x0000000914147220 */ /* 0x004fe40000400000 */
[----:B------:R-:W0:Y:S01]  /*0f80*/  SHFL.BFLY PT, R9, R0, 0x2, 0x1f ;  /* 0x0c401f0000097f89 */ /* 0x000e2200000e0000 */
[----:B------:R-:W-:Y:S02]  /*0f90*/  FSEL R23, R23, R0, P1 ;  /* 0x0000000017177208 */ /* 0x000fe40000800000 */
[----:B------:R-:W-:Y:S02]  /*0fa0*/  FSEL R20, R20, RZ, P3 ;  /* 0x000000ff14147208 */ /* 0x000fe40001800000 */
[----:B------:R-:W-:-:S03]  /*0fb0*/  FSETP.NEU.AND P3, PT, R0, RZ, PT ;  /* 0x000000ff0000720b */ /* 0x000fc60003f6d000 */
[----:B------:R-:W-:Y:S01]  /*0fc0*/  FFMA R17, R8, R20, R17 ;  /* 0x0000001408117223 */ /* 0x000fe20000000011 */
[----:B------:R-:W-:Y:S01]  /*0fd0*/  @!P4 FMUL R23, R23, 16777216 ;  /* 0x4b8000001717c820 */ /* 0x000fe20000400000 */
[----:B------:R-:W-:Y:S01]  /*0fe0*/  FFMA R19, R20, R11, R19 ;  /* 0x0000000b14137223 */ /* 0x000fe20000000013 */
[----:B------:R-:W-:Y:S02]  /*0ff0*/  @P1 FMUL R21, R21, 0.25 ;  /* 0x3e80000015151820 */ /* 0x000fe40000400000 */
[----:B------:R-:W1:Y:S01]  /*1000*/  SHFL.BFLY PT, R10, R17, 0x4, 0x1f ;  /* 0x0c801f00110a7f89 */ /* 0x000e6200000e0000 */
[----:B------:R-:W2:Y:S01]  /*1010*/  MUFU.RCP R20, R23 ;  /* 0x0000001700147308 */ /* 0x000ea20000001000 */
[----:B------:R-:W-:Y:S02]  /*1020*/  @!P4 FMUL R21, R21, 16777216 ;  /* 0x4b8000001515c820 */ /* 0x000fe40000400000 */
[----:B------:R-:W3:Y:S01]  /*1030*/  SHFL.BFLY PT, R18, R19, 0x4, 0x1f ;  /* 0x0c801f0013127f89 */ /* 0x000ee200000e0000 */
[----:B0-----:R-:W-:-:S05]  /*1040*/  FADD R8, R0, R9 ;  /* 0x0000000900087221 */ /* 0x001fca0000000000 */
[----:B------:R-:W-:Y:S01]  /*1050*/  FSETP.GEU.AND P4, PT, |R8|, 1.175494350822287508e-38, PT ;  /* 0x008000000800780b */ /* 0x000fe20003f8e200 */
[----:B--2---:R-:W-:Y:S01]  /*1060*/  FMUL R20, R20, R21 ;  /* 0x0000001514147220 */ /* 0x004fe20000400000 */
[C---:B------:R-:W-:Y:S01]  /*1070*/  FMUL R21, R8.reuse, 0.25 ;  /* 0x3e80000008157820 */ /* 0x040fe20000400000 */
[----:B------:R-:W-:Y:S01]  /*1080*/  FSETP.GT.AND P1, PT, |R8|, 8.50705917302346158658e+37, PT ;  /* 0x7e8000000800780b */ /* 0x000fe20003f24200 */
[----:B------:R-:W0:Y:S02]  /*1090*/  SHFL.BFLY PT, R11, R8, 0x1, 0x1f ;  /* 0x0c201f00080b7f89 */ /* 0x000e2400000e0000 */
[----:B------:R-:W-:Y:S01]  /*10a0*/  FSEL R20, R20, RZ, P3 ;  /* 0x000000ff14147208 */ /* 0x000fe20001800000 */
[----:B-1----:R-:W-:Y:S01]  /*10b0*/  FADD R10, -R17, R10 ;  /* 0x0000000a110a7221 */ /* 0x002fe20000000100 */
[----:B------:R-:W-:-:S03]  /*10c0*/  FSEL R22, R21, R8, P1 ;  /* 0x0000000815167208 */ /* 0x000fc60000800000 */
[C---:B------:R-:W-:Y:S01]  /*10d0*/  FMUL R21, R10.reuse, R10 ;  /* 0x0000000a0a157220 */ /* 0x040fe20000400000 */
[----:B------:R-:W-:Y:S01]  /*10e0*/  FFMA R10, R10, R20, R17 ;  /* 0x000000140a0a7223 */ /* 0x000fe20000000011 */
[----:B------:R-:W-:Y:S01]  /*10f0*/  @!P4 FMUL R22, R22, 16777216 ;  /* 0x4b8000001616c820 */ /* 0x000fe20000400000 */
[----:B---3--:R-:W-:Y:S01]  /*1100*/  FADD R19, R19, R18 ;  /* 0x0000001213137221 */ /* 0x008fe20000000000 */
[----:B------:R-:W-:Y:S01]  /*1110*/  FMUL R21, R2, R21 ;  /* 0x0000001502157220 */ /* 0x000fe20000400000 */
[----:B------:R-:W-:Y:S01]  /*1120*/  @P1 FMUL R9, R9, 0.25 ;  /* 0x3e80000009091820 */ /* 0x000fe20000400000 */
[----:B------:R-:W1:Y:S01]  /*1130*/  SHFL.BFLY PT, R17, R10, 0x2, 0x1f ;  /* 0x0c401f000a117f89 */ /* 0x000e6200000e0000 */
[----:B------:R-:W-:Y:S01]  /*1140*/  FSETP.NEU.AND P1, PT, R8, RZ, PT ;  /* 0x000000ff0800720b */ /* 0x000fe20003f2d000 */
[----:B------:R-:W2:Y:S01]  /*1150*/  MUFU.RCP R22, R22 ;  /* 0x0000001600167308 */ /* 0x000ea20000001000 */
[----:B------:R-:W-:Y:S01]  /*1160*/  FFMA R19, R20, R21, R19 ;  /* 0x0000001514137223 */ /* 0x000fe20000000013 */
[----:B------:R-:W-:-:S04]  /*1170*/  @!P4 FMUL R9, R9, 16777216 ;  /* 0x4b8000000909c820 */ /* 0x000fc80000400000 */
[----:B------:R-:W3:Y:S01]  /*1180*/  SHFL.BFLY PT, R18, R19, 0x2, 0x1f ;  /* 0x0c401f0013127f89 */ /* 0x000ee200000e0000 */
[----:B0-----:R-:W-:-:S04]  /*1190*/  FADD R2, R8, R11 ;  /* 0x0000000b08027221 */ /* 0x001fc80000000000 */
[C---:B------:R-:W-:Y:S01]  /*11a0*/  FMUL R23, R2.reuse, 0.25 ;  /* 0x3e80000002177820 */ /* 0x040fe20000400000 */
[----:B------:R-:W-:Y:S01]  /*11b0*/  FSETP.GEU.AND P3, PT, |R2|, 1.175494350822287508e-38, PT ;  /* 0x008000000200780b */ /* 0x000fe20003f6e200 */
[----:B--2---:R-:W-:-:S05]  /*11c0*/  FMUL R9, R22, R9 ;  /* 0x0000000916097220 */ /* 0x004fca0000400000 */
        /* <DEDUP_REMOVED lines=10> */
[----:B------:R-:W-:Y:S02]  /*1270*/  FFMA R18, R9, R21, R18 ;  /* 0x0000001509127223 */ /* 0x000fe40000000012 */
[----:B------:R-:W-:Y:S01]  /*1280*/  @P1 FMUL R11, R11, 0.25 ;  /* 0x3e8000000b0b1820 */ /* 0x000fe20000400000 */
[----:B------:R-:W1:Y:S01]  /*1290*/  MUFU.RCP R0, R23 ;  /* 0x0000001700007308 */ /* 0x000e620000001000 */
[----:B------:R-:W-:Y:S01]  /*12a0*/  LOP3.LUT P1, RZ, R15, 0xf, RZ, 0xc0, !PT ;  /* 0x0000000f0fff7812 */ /* 0x000fe2000782c0ff */
[----:B------:R-:W2:Y:S01]  /*12b0*/  SHFL.BFLY PT, R9, R18, 0x1, 0x1f ;  /* 0x0c201f0012097f89 */ /* 0x000ea200000e0000 */
[----:B------:R-:W-:Y:S01]  /*12c0*/  @!P3 FMUL R11, R11, 16777216 ;  /* 0x4b8000000b0bb820 */ /* 0x000fe20000400000 */
[----:B------:R-:W-:-:S02]  /*12d0*/  FSETP.NEU.AND P3, PT, R2, RZ, PT ;  /* 0x000000ff0200720b */ /* 0x000fc40003f6d000 */
[----:B------:R-:W-:Y:S01]  /*12e0*/  ISETP.LT.AND P1, PT, R15, 0x10, !P1 ;  /* 0x000000100f00780c */ /* 0x000fe20004f21270 */
[----:B-1----:R-:W-:Y:S01]  /*12f0*/  FMUL R0, R0, R11 ;  /* 0x0000000b00007220 */ /* 0x002fe20000400000 */
[----:B0-----:R-:W-:-:S11]  /*1300*/  FADD R17, -R10, R17 ;  /* 0x000000110a117221 */ /* 0x001fd60000000100 */
[----:B------:R-:W-:Y:S01]  /*1310*/  @P1 STS [R15.X4+0x80], R2 ;  /* 0x000080020f001388 */ /* 0x000fe20000004800 */
[----:B------:R-:W-:Y:S01]  /*1320*/  FSEL R0, R0, RZ, P3 ;  /* 0x000000ff00007208 */ /* 0x000fe20001800000 */
[----:B------:R-:W-:-:S04]  /*1330*/  FMUL R11, R17, R17 ;  /* 0x00000011110b7220 */ /* 0x000fc80000400000 */
[----:B------:R-:W-:Y:S01]  /*1340*/  FFMA R26, R17, R0, R10 ;  /* 0x00000000111a7223 */ /* 0x000fe2000000000a */
[----:B--2---:R-:W-:Y:S01]  /*1350*/  FADD R9, R18, R9 ;  /* 0x0000000912097221 */ /* 0x004fe20000000000 */
[----:B------:R-:W-:-:S03]  /*1360*/  FMUL R11, R8, R11 ;  /* 0x0000000b080b7220 */ /* 0x000fc60000400000 */
[----:B------:R-:W-:Y:S01]  /*1370*/  @P1 STS [R15.X4], R26 ;  /* 0x0000001a0f001388 */ /* 0x000fe20000004800 */
[----:B------:R-:W-:Y:S01]  /*1380*/  FFMA R0, R0, R11, R9 ;  /* 0x0000000b00007223 */ /* 0x000fe20000000009 */
[----:B------:R-:W-:-:S04]  /*1390*/  IMAD.WIDE.U32 R8, R16, R3, c[0x0][0x168] ;  /* 0x00005a0010087625 */ /* 0x000fc800078e0003 */
[----:B------:R-:W-:Y:S01]  /*13a0*/  @P1 STS [R15.X4+0x40], R0 ;  /* 0x000040000f001388 */ /* 0x000fe20000004800 */
[----:B------:R-:W-:-:S03]  /*13b0*/  IMAD.WIDE.U32 R16, R16, R3, c[0x0][0x170] ;  /* 0x00005c0010107625 */ /* 0x000fc600078e0003 */
[----:B------:R-:W-:Y:S01]  /*13c0*/  BAR.SYNC.DEFER_BLOCKING 0x0 ;  /* 0x0000000000007b1d */ /* 0x000fe20000010000 */
[----:B------:R-:W-:-:S05]  /*13d0*/  CS2R R20, SRZ ;  /* 0x0000000000147805 */ /* 0x000fca000001ff00 */
[----:B------:R-:W2:Y:S04]  /*13e0*/  LDG.E.EL.64 R24, [R8.64] ;  /* 0x0000000408187981 */ /* 0x000ea8000c2e1b00 */
[----:B------:R-:W3:Y:S04]  /*13f0*/  LDG.E.EL.64 R22, [R16.64] ;  /* 0x0000000410167981 */ /* 0x000ee8000c2e1b00 */
[----:B------:R-:W4:Y:S04]  /*1400*/  LDG.E.EL.64 R10, [R8.64+0x1800] ;  /* 0x00180004080a7981 */ /* 0x000f28000c2e1b00 */
[----:B------:R-:W5:Y:S04]  /*1410*/  LDG.E.EL.64 R18, [R16.64+0x1800] ;  /* 0x0018000410127981 */ /* 0x000f68000c2e1b00 */
[----:B------:R0:W4:Y:S01]  /*1420*/  @!P2 LDG.E.EF.64 R20, [R4.64] ;  /* 0x000000040414a981 */ /* 0x000122000c0e1b00 */
[----:B------:R-:W-:-:S02]  /*1430*/  MOV R33, 0x39aaaaab ;  /* 0x39aaaaab00217802 */ /* 0x000fc40000000f00 */
[----:B------:R-:W-:Y:S01]  /*1440*/  ISETP.GE.U32.AND P1, PT, R13, 0xc00, PT ;  /* 0x00000c000d00780c */ /* 0x000fe20003f26070 */
[----:B------:R-:W1:Y:S03]  /*1450*/  LDS R2, [0x40] ;  /* 0x00004000ff027984 */ /* 0x000e660000000800 */
[----:B------:R-:W-:Y:S01]  /*1460*/  ISETP.GE.U32.AND.EX P1, PT, RZ, RZ, PT, P1 ;  /* 0x000000ffff00720c */ /* 0x000fe20003f26110 */
[----:B------:R-:W0:Y:S01]  /*1470*/  LDS R0, [RZ] ;  /* 0x00000000ff007984 */ /* 0x000e220000000800 */
[----:B-1----:R-:W-:-:S06]  /*1480*/  FFMA R2, R2, R33, 9.9999999747524270788e-07 ;  /* 0x358637bd02027423 */ /* 0x002fcc0000000021 */
[----:B------:R-:W1:Y:S01]  /*1490*/  MUFU.RSQ R2, R2 ;  /* 0x0000000200027308 */ /* 0x000e620000001400 */
[----:B--2---:R-:W-:Y:S02]  /*14a0*/  SHF.L.U32 R26, R25, 0x10, RZ ;  /* 0x00000010191a7819 */ /* 0x004fe400000006ff */
[----:B------:R-:W-:Y:S02]  /*14b0*/  PRMT R15, R24, 0x7632, R15 ;  /* 0x00007632180f7816 */ /* 0x000fe4000000000f */
[C---:B---3--:R-:W-:Y:S02]  /*14c0*/  PRMT R25, R22.reuse, 0x7632, R25 ;  /* 0x0000763216197816 */ /* 0x048fe40000000019 */
[----:B------:R-:W-:Y:S02]  /*14d0*/  SHF.L.U32 R27, R22, 0x10, RZ ;  /* 0x00000010161b7819 */ /* 0x000fe400000006ff */
[----:B------:R-:W-:Y:S02]  /*14e0*/  SHF.L.U32 R24, R24, 0x10, RZ ;  /* 0x0000001018187819 */ /* 0x000fe400000006ff */
[----:B------:R-:W-:-:S02]  /*14f0*/  SHF.L.U32 R22, R15, 0x10, RZ ;  /* 0x000000100f167819 */ /* 0x000fc400000006ff */
[----:B------:R-:W-:Y:S01]  /*1500*/  SHF.L.U32 R29, R25, 0x10, RZ ;  /* 0x00000010191d7819 */ /* 0x000fe200000006ff */
[----:B------:R-:W-:Y:S01]  /*1510*/  FADD R15, R24, R27 ;  /* 0x0000001b180f7221 */ /* 0x000fe20000000000 */
[----:B------:R-:W-:Y:S02]  /*1520*/  SHF.L.U32 R31, R23, 0x10, RZ ;  /* 0x00000010171f7819 */ /* 0x000fe400000006ff */
[----:B------:R-:W-:Y:S01]  /*1530*/  PRMT R25, R25, 0x7632, R25 ;  /* 0x0000763219197816 */ /* 0x000fe20000000019 */
[----:B0-----:R-:W-:Y:S01]  /*1540*/  FADD R4, R22, R29 ;  /* 0x0000001d16047221 */ /* 0x001fe20000000000 */
[----:B------:R-:W-:Y:S01]  /*1550*/  PRMT R23, R23, 0x7632, R23 ;  /* 0x0000763217177816 */ /* 0x000fe20000000017 */
[----:B------:R-:W-:Y:S01]  /*1560*/  FADD R5, R26, R31 ;  /* 0x0000001f1a057221 */ /* 0x000fe20000000000 */
[C---:B----4-:R-:W-:Y:S02]  /*1570*/  PRMT R22, R10.reuse, 0x7632, R22 ;  /* 0x000076320a167816 */ /* 0x050fe40000000016 */
[----:B------:R-:W-:-:S02]  /*1580*/  SHF.L.U32 R24, R10, 0x10, RZ ;  /* 0x000000100a187819 */ /* 0x000fc400000006ff */
[C---:B-----5:R-:W-:Y:S02]  /*1590*/  PRMT R10, R18.reuse, 0x7632, R10 ;  /* 0x00007632120a7816 */ /* 0x060fe4000000000a */
[----:B------:R-:W-:Y:S02]  /*15a0*/  SHF.L.U32 R29, R25, 0x10, RZ ;  /* 0x00000010191d7819 */ /* 0x000fe400000006ff */
[----:B------:R-:W-:Y:S02]  /*15b0*/  SHF.L.U32 R30, R23, 0x10, RZ ;  /* 0x00000010171e7819 */ /* 0x000fe400000006ff */
[----:B------:R-:W-:Y:S02]  /*15c0*/  SHF.L.U32 R25, R18, 0x10, RZ ;  /* 0x0000001012197819 */ /* 0x000fe400000006ff */
[----:B------:R-:W-:Y:S02]  /*15d0*/  SHF.L.U32 R23, R22, 0x10, RZ ;  /* 0x0000001016177819 */ /* 0x000fe400000006ff */
[----:B------:R-:W-:Y:S01]  /*15e0*/  SHF.L.U32 R26, R10, 0x10, RZ ;  /* 0x000000100a1a7819 */ /* 0x000fe200000006ff */
[----:B------:R-:W-:Y:S01]  /*15f0*/  FADD R18, R24, R25 ;  /* 0x0000001918127221 */ /* 0x000fe20000000000 */
[----:B------:R-:W-:Y:S01]  /*1600*/  SHF.L.U32 R27, R11, 0x10, RZ ;  /* 0x000000100b1b7819 */ /* 0x000fe200000006ff */
[----:B------:R-:W-:Y:S01]  /*1610*/  FADD R10, R29, R30 ;  /* 0x0000001e1d0a7221 */ /* 0x000fe20000000000 */
[----:B------:R-:W-:Y:S01]  /*1620*/  SHF.L.U32 R28, R19, 0x10, RZ ;  /* 0x00000010131c7819 */ /* 0x000fe200000006ff */
[----:B------:R-:W-:Y:S01]  /*1630*/  FADD R23, R23, R26 ;  /* 0x0000001a17177221 */ /* 0x000fe20000000000 */
[----:B------:R-:W-:Y:S01]  /*1640*/  PRMT R24, R11, 0x7632, R24 ;  /* 0x000076320b187816 */ /* 0x000fe20000000018 */
[----:B------:R-:W-:Y:S01]  /*1650*/  FADD R18, R18, 1 ;  /* 0x3f80000012127421 */ /* 0x000fe20000000000 */
[----:B------:R-:W-:Y:S01]  /*1660*/  PRMT R26, R19, 0x7632, R26 ;  /* 0x00007632131a7816 */ /* 0x000fe2000000001a */
[----:B------:R-:W-:Y:S01]  /*1670*/  FADD R22, R27, R28 ;  /* 0x0000001c1b167221 */ /* 0x000fe20000000000 */
[C---:B------:R-:W-:Y:S01]  /*1680*/  PRMT R11, R20.reuse, 0x7632, R11 ;  /* 0x00007632140b7816 */ /* 0x040fe2000000000b */
[----:B------:R-:W-:Y:S01]  /*1690*/  FADD R23, R23, 1 ;  /* 0x3f80000017177421 */ /* 0x000fe20000000000 */
[----:B------:R-:W-:Y:S01]  /*16a0*/  SHF.L.U32 R19, R20, 0x10, RZ ;  /* 0x0000001014137819 */ /* 0x000fe200000006ff */
[----:B------:R-:W-:Y:S01]  /*16b0*/  FADD R22, R22, 1 ;  /* 0x3f80000016167421 */ /* 0x000fe20000000000 */
[----:B------:R-:W-:-:S02]  /*16c0*/  PRMT R20, R21, 0x7632, R20 ;  /* 0x0000763215147816 */ /* 0x000fc40000000014 */
[----:B------:R-:W-:Y:S01]  /*16d0*/  SHF.L.U32 R25, R21, 0x10, RZ ;  /* 0x0000001015197819 */ /* 0x000fe200000006ff */
[----:B------:R-:W-:Y:S01]  /*16e0*/  FADD R19, -R0, R19 ;  /* 0x0000001300137221 */ /* 0x000fe20000000100 */
[----:B------:R-:W-:Y:S02]  /*16f0*/  SHF.L.U32 R24, R24, 0x10, RZ ;  /* 0x0000001018187819 */ /* 0x000fe400000006ff */
[----:B------:R-:W-:Y:S01]  /*1700*/  SHF.L.U32 R27, R26, 0x10, RZ ;  /* 0x000000101a1b7819 */ /* 0x000fe200000006ff */
[----:B------:R-:W-:Y:S01]  /*1710*/  FADD R25, -R0, R25 ;  /* 0x0000001900197221 */ /* 0x000fe20000000100 */
[----:B------:R-:W-:Y:S02]  /*1720*/  SHF.L.U32 R11, R11, 0x10, RZ ;  /* 0x000000100b0b7819 */ /* 0x000fe400000006ff */
[----:B------:R-:W-:Y:S01]  /*1730*/  SHF.L.U32 R21, R20, 0x10, RZ ;  /* 0x0000001014157819 */ /* 0x000fe200000006ff */
[----:B------:R-:W-:Y:S01]  /*1740*/  FADD R27, R24, R27 ;  /* 0x0000001b181b7221 */ /* 0x000fe20000000000 */
[----:B-1----:R-:W-:Y:S01]  /*1750*/  FMUL R20, R2, R19 ;  /* 0x0000001302147220 */ /* 0x002fe20000400000 */
[----:B------:R-:W-:Y:S01]  /*1760*/  FADD R11, -R0, R11 ;  /* 0x0000000b000b7221 */ /* 0x000fe20000000100 */
[----:B------:R-:W-:Y:S01]  /*1770*/  FMUL R24, R2, R25 ;  /* 0x0000001902187220 */ /* 0x000fe20000400000 */
[----:B------:R-:W-:Y:S01]  /*1780*/  FADD R21, -R0, R21 ;  /* 0x0000001500157221 */ /* 0x000fe20000000100 */
[----:B------:R-:W-:Y:S01]  /*1790*/  FADD R27, R27, 1 ;  /* 0x3f8000001b1b7421 */ /* 0x000fe20000000000 */
[----:B------:R-:W-:Y:S01]  /*17a0*/  FMUL R11, R2, R11 ;  /* 0x0000000b020b7220 */ /* 0x000fe20000400000 */
[----:B------:R-:W-:Y:S01]  /*17b0*/  FFMA R15, R20, R18, R15 ;  /* 0x00000012140f7223 */ /* 0x000fe2000000000f */
[----:B------:R-:W-:Y:S01]  /*17c0*/  FMUL R21, R2, R21 ;  /* 0x0000001502157220 */ /* 0x000fe20000400000 */
[----:B------:R-:W-:Y:S01]  /*17d0*/  FFMA R5, R24, R22, R5 ;  /* 0x0000001618057223 */ /* 0x000fe20000000005 */
[----:B------:R-:W-:Y:S01]  /*17e0*/  FFMA R4, R11, R23, R4 ;  /* 0x000000170b047223 */ /* 0x000fe20000000004 */
[----:B------:R-:W-:Y:S01]  /*17f0*/  IMAD.WIDE R18, R12, R3, c[0x0][0x178] ;  /* 0x00005e000c127625 */ /* 0x000fe200078e0203 */
[----:B------:R-:W-:-:S02]  /*1800*/  FFMA R10, R21, R27, R10 ;  /* 0x0000001b150a7223 */ /* 0x000fc4000000000a */
[----:B------:R-:W-:Y:S01]  /*1810*/  CS2R R20, SRZ ;  /* 0x0000000000147805 */ /* 0x000fe2000001ff00 */
[----:B------:R-:W-:Y:S02]  /*1820*/  F2FP.BF16.PACK_AB R22, R4, R15 ;  /* 0x0000000f0416723e */ /* 0x000fe400000010ff */
[----:B------:R-:W-:-:S05]  /*1830*/  F2FP.BF16.PACK_AB R23, R10, R5 ;  /* 0x000000050a17723e */ /* 0x000fca00000010ff */
[----:B------:R0:W-:Y:S04]  /*1840*/  @!P2 STG.E.64 [R18.64], R22 ;  /* 0x000000161200a986 */ /* 0x0001e8000c101b04 */
[----:B------:R-:W2:Y:S01]  /*1850*/  @P0 LDG.E.EF.64 R20, [R6.64] ;  /* 0x0000000406140981 */ /* 0x000ea2000c0e1b00 */
[----:B------:R-:W-:Y:S01]  /*1860*/  CS2R R12, SRZ ;  /* 0x00000000000c7805 */ /* 0x000fe2000001ff00 */
[----:B------:R-:W-:Y:S01]  /*1870*/  CS2R R10, SRZ ;  /* 0x00000000000a7805 */ /* 0x000fe2000001ff00 */
[----:B------:R-:W-:-:S04]  /*1880*/  CS2R R4, SRZ ;  /* 0x0000000000047805 */ /* 0x000fc8000001ff00 */
[----:B------:R-:W3:Y:S04]  /*1890*/  @!P1 LDG.E.EL.64 R12, [R8.64+0x2800] ;  /* 0x00280004080c9981 */ /* 0x000ee8000c2e1b00 */
[----:B------:R-:W4:Y:S01]  /*18a0*/  @!P1 LDG.E.EL.64 R10, [R16.64+0x2800] ;  /* 0x00280004100a9981 */ /* 0x000f22000c2e1b00 */
[----:B0-----:R-:W-:-:S03]  /*18b0*/  CS2R R18, SRZ ;  /* 0x0000000000127805 */ /* 0x001fc6000001ff00 */
[----:B------:R3:W5:Y:S04]  /*18c0*/  @!P1 LDG.E.EL.64 R4, [R8.64+0x1000] ;  /* 0x0010000408049981 */ /* 0x000768000c2e1b00 */
[----:B------:R0:W5:Y:S01]  /*18d0*/  @!P1 LDG.E.EL.64 R18, [R16.64+0x1000] ;  /* 0x0010000410129981 */ /* 0x000162000c2e1b00 */
[C---:B--2---:R-:W-:Y:S02]  /*18e0*/  PRMT R6, R20.reuse, 0x7632, R6 ;  /* 0x0000763214067816 */ /* 0x044fe40000000006 */
[C---:B------:R-:W-:Y:S02]  /*18f0*/  PRMT R22, R21.reuse, 0x7632, R22 ;  /* 0x0000763215167816 */ /* 0x040fe40000000016 */
[----:B------:R-:W-:Y:S02]  /*1900*/  SHF.L.U32 R23, R21, 0x10, RZ ;  /* 0x0000001015177819 */ /* 0x000fe400000006ff */
[----:B------:R-:W-:-:S02]  /*1910*/  SHF.L.U32 R15, R20, 0x10, RZ ;  /* 0x00000010140f7819 */ /* 0x000fc400000006ff */
[----:B------:R-:W-:Y:S01]  /*1920*/  SHF.L.U32 R7, R6, 0x10, RZ ;  /* 0x0000001006077819 */ /* 0x000fe200000006ff */
[----:B------:R-:W-:Y:S01]  /*1930*/  FADD R27, -R0, R23 ;  /* 0x00000017001b7221 */ /* 0x000fe20000000100 */
[----:B------:R-:W-:Y:S01]  /*1940*/  SHF.L.U32 R25, R22, 0x10, RZ ;  /* 0x0000001016197819 */ /* 0x000fe200000006ff */
[----:B------:R-:W-:Y:S01]  /*1950*/  FADD R21, -R0, R15 ;  /* 0x0000000f00157221 */ /* 0x000fe20000000100 */
[----:B---3--:R-:W-:Y:S01]  /*1960*/  SHF.L.U32 R8, R12, 0x10, RZ ;  /* 0x000000100c087819 */ /* 0x008fe200000006ff */
[----:B------:R-:W-:Y:S01]  /*1970*/  FADD R23, -R0, R7 ;  /* 0x0000000700177221 */ /* 0x000fe20000000100 */
[----:B----4-:R-:W-:Y:S01]  /*1980*/  PRMT R6, R10, 0x7632, R6 ;  /* 0x000076320a067816 */ /* 0x010fe20000000006 */
[----:B------:R-:W-:Y:S01]  /*1990*/  FADD R25, -R0, R25 ;  /* 0x0000001900197221 */ /* 0x000fe20000000100 */
[----:B------:R-:W-:Y:S01]  /*19a0*/  PRMT R0, R12, 0x7632, R0 ;  /* 0x000076320c007816 */ /* 0x000fe20000000000 */
[----:B------:R-:W-:Y:S01]  /*19b0*/  FMUL R7, R2, R21 ;  /* 0x0000001502077220 */ /* 0x000fe20000400000 */
[----:B------:R-:W-:-:S02]  /*19c0*/  SHF.L.U32 R9, R10, 0x10, RZ ;  /* 0x000000100a097819 */ /* 0x000fc400000006ff */
[----:B------:R-:W-:Y:S02]  /*19d0*/  SHF.L.U32 R12, R13, 0x10, RZ ;  /* 0x000000100d0c7819 */ /* 0x000fe400000006ff */
[----:B0-----:R-:W-:Y:S01]  /*19e0*/  SHF.L.U32 R17, R11, 0x10, RZ ;  /* 0x000000100b117819 */ /* 0x001fe200000006ff */
[----:B------:R-:W-:Y:S01]  /*19f0*/  FADD R8, R8, R9 ;  /* 0x0000000908087221 */ /* 0x000fe20000000000 */
[----:B------:R-:W-:Y:S01]  /*1a00*/  SHF.L.U32 R10, R0, 0x10, RZ ;  /* 0x00000010000a7819 */ /* 0x000fe200000006ff */
[----:B------:R-:W-:Y:S01]  /*1a10*/  FMUL R0, R2, R27 ;  /* 0x0000001b02007220 */ /* 0x000fe20000400000 */
[----:B------:R-:W-:Y:S01]  /*1a20*/  SHF.L.U32 R15, R6, 0x10, RZ ;  /* 0x00000010060f7819 */ /* 0x000fe200000006ff */
[----:B------:R-:W-:Y:S01]  /*1a30*/  FADD R9, R12, R17 ;  /* 0x000000110c097221 */ /* 0x000fe20000000000 */
[----:B------:R-:W-:Y:S01]  /*1a40*/  PRMT R13, R13, 0x7632, R13 ;  /* 0x000076320d0d7816 */ /* 0x000fe2000000000d */
[----:B------:R-:W-:Y:S01]  /*1a50*/  FMUL R6, R2, R23 ;  /* 0x0000001702067220 */ /* 0x000fe20000400000 */
[----:B------:R-:W-:Y:S01]  /*1a60*/  PRMT R12, R11, 0x7632, R12 ;  /* 0x000076320b0c7816 */ /* 0x000fe2000000000c */
[----:B------:R-:W-:Y:S01]  /*1a70*/  FADD R15, R10, R15 ;  /* 0x0000000f0a0f7221 */ /* 0x000fe20000000000 */
[C---:B-----5:R-:W-:Y:S01]  /*1a80*/  PRMT R16, R5.reuse, 0x7632, R16 ;  /* 0x0000763205107816 */ /* 0x060fe20000000010 */
[----:B------:R-:W-:Y:S01]  /*1a90*/  FADD R8, R8, 1 ;  /* 0x3f80000008087421 */ /* 0x000fe20000000000 */
[----:B------:R-:W-:Y:S01]  /*1aa0*/  SHF.L.U32 R17, R5, 0x10, RZ ;  /* 0x0000001005117819 */ /* 0x000fe200000006ff */
[----:B------:R-:W-:Y:S01]  /*1ab0*/  FADD R15, R15, 1 ;  /* 0x3f8000000f0f7421 */ /* 0x000fe20000000000 */
[----:B------:R-:W-:Y:S01]  /*1ac0*/  PRMT R10, R4, 0x7632, R10 ;  /* 0x00007632040a7816 */ /* 0x000fe2000000000a */
[----:B------:R-:W-:Y:S01]  /*1ad0*/  FMUL R2, R2, R25 ;  /* 0x0000001902027220 */ /* 0x000fe20000400000 */
[----:B------:R-:W-:-:S02]  /*1ae0*/  PRMT R5, R18, 0x7632, R5 ;  /* 0x0000763212057816 */ /* 0x000fc40000000005 */
[----:B------:R-:W-:Y:S02]  /*1af0*/  SHF.L.U32 R11, R18, 0x10, RZ ;  /* 0x00000010120b7819 */ /* 0x000fe400000006ff */
[----:B------:R-:W-:Y:S02]  /*1b00*/  PRMT R18, R19, 0x7632, R18 ;  /* 0x0000763213127816 */ /* 0x000fe40000000012 */
        /* <DEDUP_REMOVED lines=8> */
[----:B------:R-:W-:Y:S01]  /*1b90*/  FADD R11, R9, 1 ;  /* 0x3f800000090b7421 */ /* 0x000fe20000000000 */
[----:B------:R-:W-:Y:S01]  /*1ba0*/  SHF.L.U32 R16, R16, 0x10, RZ ;  /* 0x0000001010107819 */ /* 0x000fe200000006ff */
[----:B------:R-:W-:Y:S01]  /*1bb0*/  FADD R17, R17, R20 ;  /* 0x0000001411117221 */ /* 0x000fe20000000000 */
[----:B------:R-:W-:Y:S01]  /*1bc0*/  SHF.L.U32 R19, R18, 0x10, RZ ;  /* 0x0000001012137819 */ /* 0x000fe200000006ff */
[----:B------:R-:W-:Y:S01]  /*1bd0*/  FADD R5, R10, R5 ;  /* 0x000000050a057221 */ /* 0x000fe20000000000 */
[----:B------:R-:W-:Y:S01]  /*1be0*/  FADD R9, R12, 1 ;  /* 0x3f8000000c097421 */ /* 0x000fe20000000000 */
[----:B------:R-:W-:Y:S01]  /*1bf0*/  FFMA R4, R7, R8, R4 ;  /* 0x0000000807047223 */ /* 0x000fe20000000004 */
[----:B------:R-:W-:Y:S01]  /*1c00*/  FFMA R0, R0, R11, R17 ;  /* 0x0000000b00007223 */ /* 0x000fe20000000011 */
[----:B------:R-:W-:Y:S01]  /*1c10*/  FADD R19, R16, R19 ;  /* 0x0000001310137221 */ /* 0x000fe20000000000 */
[----:B------:R-:W-:Y:S01]  /*1c20*/  FFMA R5, R6, R15, R5 ;  /* 0x0000000f06057223 */ /* 0x000fe20000000005 */
[----:B------:R-:W-:-:S02]  /*1c30*/  IMAD.WIDE R14, R14, R3, c[0x0][0x178] ;  /* 0x00005e000e0e7625 */ /* 0x000fc400078e0203 */
[----:B------:R-:W-:Y:S02]  /*1c40*/  FFMA R9, R2, R9, R19 ;  /* 0x0000000902097223 */ /* 0x000fe40000000013 */
[----:B------:R-:W-:-:S03]  /*1c50*/  F2FP.BF16.PACK_AB R4, R5, R4 ;  /* 0x000000040504723e */ /* 0x000fc600000010ff */
[----:B------:R-:W-:Y:S01]  /*1c60*/  F2FP.BF16.PACK_AB R5, R9, R0 ;  /* 0x000000000905723e */ /* 0x000fe200000010ff */
[----:B------:R-:W-:Y:S06]  /*1c70*/  @!P0 EXIT ;  /* 0x000000000000894d */ /* 0x000fec0003800000 */
[----:B------:R-:W-:Y:S01]  /*1c80*/  STG.E.64 [R14.64], R4 ;  /* 0x000000040e007986 */ /* 0x000fe2000c101b04 */
[----:B------:R-:W-:Y:S05]  /*1c90*/  EXIT ;  /* 0x000000000000794d */ /* 0x000fea0003800000 */
.L_x_0:
[----:B------:R-:W-:-:S00]  /*1ca0*/  BRA `(.L_x_0) ;  /* 0xfffffff000007947 */ /* 0x000fc0000383ffff */
[----:B------:R-:W-:-:S00]  /*1cb0*/  NOP ;  /* 0x0000000000007918 */ /* 0x000fc00000000000 */
        /* <DEDUP_REMOVED lines=12> */
.L_x_1:


//--------------------- .nv.global.init           --------------------------
	.section	.nv.global.init,"aw",@progbits
.nv.global.init:
	.type		_$_str,@object
	.size		_$_str,(.L_0 - _$_str)
_$_str:
        /*0000*/ 	.byte	0x5f, 0x5f, 0x43, 0x55, 0x44, 0x41, 0x5f, 0x46, 0x54, 0x5a, 0x00
.L_0:


//--------------------- .nv.shared.triton_red_fused_add_mul_native_layer_norm_1 --------------------------
	.section	.nv.shared.triton_red_fused_add_mul_native_layer_norm_1,"aw",@nobits
	.sectionflags	@""
	.align	16
